//
// Generated by NVIDIA NVVM Compiler
//
// Compiler Build ID: CL-36424714
// Cuda compilation tools, release 13.0, V13.0.88
// Based on NVVM 20.0.0
//

.version 9.0
.target sm_100
.address_size 64

	// .globl	bfs_visit_next

.visible .entry bfs_visit_next(
	.param .u64 .ptr .align 1 bfs_visit_next_param_0,
	.param .u64 .ptr .align 1 bfs_visit_next_param_1,
	.param .u64 .ptr .align 1 bfs_visit_next_param_2,
	.param .u64 .ptr .align 1 bfs_visit_next_param_3,
	.param .u64 .ptr .align 1 bfs_visit_next_param_4,
	.param .u64 .ptr .align 1 bfs_visit_next_param_5,
	.param .u64 .ptr .align 1 bfs_visit_next_param_6,
	.param .u32 bfs_visit_next_param_7,
	.param .u64 .ptr .align 1 bfs_visit_next_param_8,
	.param .u64 .ptr .align 1 bfs_visit_next_param_9,
	.param .u64 .ptr .align 1 bfs_visit_next_param_10
)
{
	.reg .pred 	%p<5>;
	.reg .b32 	%r<28>;
	.reg .b64 	%rd<32>;

	ld.param.u64 	%rd10, [bfs_visit_next_param_0];
	ld.param.u64 	%rd11, [bfs_visit_next_param_1];
	ld.param.u64 	%rd12, [bfs_visit_next_param_2];
	ld.param.u64 	%rd17, [bfs_visit_next_param_3];
	ld.param.u64 	%rd13, [bfs_visit_next_param_4];
	ld.param.u64 	%rd14, [bfs_visit_next_param_5];
	ld.param.u64 	%rd15, [bfs_visit_next_param_6];
	ld.param.u32 	%r14, [bfs_visit_next_param_7];
	ld.param.u64 	%rd16, [bfs_visit_next_param_8];
	cvta.to.global.u64 	%rd1, %rd17;
	mov.u32 	%r15, %ctaid.x;
	mov.u32 	%r16, %ntid.x;
	mov.u32 	%r17, %tid.x;
	mad.lo.s32 	%r1, %r15, %r16, %r17;
	setp.ge.s32 	%p1, %r1, %r14;
	@%p1 bra 	$L__BB0_6;
	cvta.to.global.u64 	%rd18, %rd12;
	cvta.to.global.u64 	%rd19, %rd11;
	cvta.to.global.u64 	%rd20, %rd14;
	mul.wide.s32 	%rd21, %r1, 4;
	add.s64 	%rd22, %rd20, %rd21;
	ld.global.u32 	%r2, [%rd22];
	mul.wide.s32 	%rd23, %r2, 4;
	add.s64 	%rd2, %rd19, %rd23;
	add.s64 	%rd3, %rd18, %rd23;
	ld.global.u32 	%r26, [%rd3];
	setp.lt.s32 	%p2, %r26, 1;
	@%p2 bra 	$L__BB0_6;
	ld.global.u32 	%r27, [%rd2];
	add.s64 	%rd4, %rd1, %rd23;
	cvta.to.global.u64 	%rd5, %rd10;
	cvta.to.global.u64 	%rd6, %rd13;
	cvta.to.global.u64 	%rd7, %rd16;
	cvta.to.global.u64 	%rd8, %rd15;
	mov.u32 	%r25, %r27;
$L__BB0_3:
	mul.wide.s32 	%rd25, %r25, 4;
	add.s64 	%rd26, %rd5, %rd25;
	ld.global.u32 	%r8, [%rd26];
	mul.wide.s32 	%rd27, %r8, 4;
	add.s64 	%rd9, %rd6, %rd27;
	ld.global.u32 	%r18, [%rd9];
	setp.ne.s32 	%p3, %r18, -1;
	@%p3 bra 	$L__BB0_5;
	st.global.u32 	[%rd9], %r2;
	ld.global.u32 	%r19, [%rd4];
	add.s32 	%r20, %r19, 1;
	add.s64 	%rd29, %rd1, %rd27;
	st.global.u32 	[%rd29], %r20;
	atom.global.add.u32 	%r21, [%rd7], 1;
	mul.wide.s32 	%rd30, %r21, 4;
	add.s64 	%rd31, %rd8, %rd30;
	st.global.u32 	[%rd31], %r8;
	ld.global.u32 	%r27, [%rd2];
	ld.global.u32 	%r26, [%rd3];
$L__BB0_5:
	add.s32 	%r25, %r25, 1;
	add.s32 	%r22, %r26, %r27;
	setp.lt.s32 	%p4, %r25, %r22;
	@%p4 bra 	$L__BB0_3;
$L__BB0_6:
	ret;

}


// ===== COMPILED SASS (sm_100) =====

	.target	sm_100

	.elftype	@"ET_EXEC"


//--------------------- .note.nv.tkinfo           --------------------------
	.section	.note.nv.tkinfo,"",@"SHT_NOTE"
	.sectionflags	@"SHF_NOTE_NV_TKINFO"
	.tkinfo
        /*0018*/ 	.word	0x00000002
        /*0030*/ 	.string	""
        /*0030*/ 	.string	"ptxas"
        /*0030*/ 	.string	"Cuda compilation tools, release 13.0, V13.0.88"
        /*0030*/ 	.string	"Build cuda_13.0.r13.0/compiler.36424714_0"
        /*0030*/ 	.string	"-arch sm_100 -m 64 "



//--------------------- .note.nv.cuinfo           --------------------------
	.section	.note.nv.cuinfo,"",@"SHT_NOTE"
	.sectionflags	@"SHF_NOTE_NV_CUINFO"
        /*0018*/ 	.short	0x0002
        /*001a*/ 	.short	0x0064
        /*001c*/ 	.short	0x0082
	.zero		2


//--------------------- .nv.info                  --------------------------
	.section	.nv.info,"",@"SHT_CUDA_INFO"
	.align	4


	//----- nvinfo : EIATTR_REGCOUNT
	.align		4
        /*0000*/ 	.byte	0x04, 0x2f
        /*0002*/ 	.short	(.L_1 - .L_0)
	.align		4
.L_0:
        /*0004*/ 	.word	index@(bfs_visit_next)
        /*0008*/ 	.word	0x00000020


	//----- nvinfo : EIATTR_FRAME_SIZE
	.align		4
.L_1:
        /*000c*/ 	.byte	0x04, 0x11
        /*000e*/ 	.short	(.L_3 - .L_2)
	.align		4
.L_2:
        /*0010*/ 	.word	index@(bfs_visit_next)
        /*0014*/ 	.word	0x00000000


	//----- nvinfo : EIATTR_MIN_STACK_SIZE
	.align		4
.L_3:
        /*0018*/ 	.byte	0x04, 0x12
        /*001a*/ 	.short	(.L_5 - .L_4)
	.align		4
.L_4:
        /*001c*/ 	.word	index@(bfs_visit_next)
        /*0020*/ 	.word	0x00000000
.L_5:


//--------------------- .nv.compat                --------------------------
	.section	.nv.compat,"",@"SHT_CUDA_COMPAT_INFO"
	.align	4
        /*0000*/ 	.byte	0x02, 0x09, 0x00, 0x00, 0x02, 0x02, 0x01, 0x00, 0x02, 0x05, 0x05, 0x00, 0x03, 0x07, 0x01, 0x01
        /*0010*/ 	.byte	0x02, 0x03, 0x00, 0x00, 0x02, 0x06, 0x01, 0x00, 0x04, 0x0b, 0x08, 0x00, 0x09, 0x00, 0x00, 0x00
        /*0020*/ 	.byte	0x00, 0x00, 0x00, 0x00


//--------------------- .nv.info.bfs_visit_next   --------------------------
	.section	.nv.info.bfs_visit_next,"",@"SHT_CUDA_INFO"
	.sectionflags	@""
	.align	4


	//----- nvinfo : EIATTR_CUDA_API_VERSION
	.align		4
        /*0000*/ 	.byte	0x04, 0x37
        /*0002*/ 	.short	(.L_7 - .L_6)
.L_6:
        /*0004*/ 	.word	0x00000082


	//----- nvinfo : EIATTR_KPARAM_INFO
	.align		4
.L_7:
        /*0008*/ 	.byte	0x04, 0x17
        /*000a*/ 	.short	(.L_9 - .L_8)
.L_8:
        /*000c*/ 	.word	0x00000000
        /*0010*/ 	.short	0x000a
        /*0012*/ 	.short	0x0050
        /*0014*/ 	.byte	0x00, 0xf5, 0x21, 0x00


	//----- nvinfo : EIATTR_KPARAM_INFO
	.align		4
.L_9:
        /*0018*/ 	.byte	0x04, 0x17
        /*001a*/ 	.short	(.L_11 - .L_10)
.L_10:
        /*001c*/ 	.word	0x00000000
        /*0020*/ 	.short	0x0009
        /*0022*/ 	.short	0x0048
        /*0024*/ 	.byte	0x00, 0xf5, 0x21, 0x00


	//----- nvinfo : EIATTR_KPARAM_INFO
	.align		4
.L_11:
        /*0028*/ 	.byte	0x04, 0x17
        /*002a*/ 	.short	(.L_13 - .L_12)
.L_12:
        /*002c*/ 	.word	0x00000000
        /*0030*/ 	.short	0x0008
        /*0032*/ 	.short	0x0040
        /*0034*/ 	.byte	0x00, 0xf5, 0x21, 0x00


	//----- nvinfo : EIATTR_KPARAM_INFO
	.align		4
.L_13:
        /*0038*/ 	.byte	0x04, 0x17
        /*003a*/ 	.short	(.L_15 - .L_14)
.L_14:
        /*003c*/ 	.word	0x00000000
        /*0040*/ 	.short	0x0007
        /*0042*/ 	.short	0x0038
        /*0044*/ 	.byte	0x00, 0xf0, 0x11, 0x00


	//----- nvinfo : EIATTR_KPARAM_INFO
	.align		4
.L_15:
        /*0048*/ 	.byte	0x04, 0x17
        /*004a*/ 	.short	(.L_17 - .L_16)
.L_16:
        /*004c*/ 	.word	0x00000000
        /*0050*/ 	.short	0x0006
        /*0052*/ 	.short	0x0030
        /*0054*/ 	.byte	0x00, 0xf5, 0x21, 0x00


	//----- nvinfo : EIATTR_KPARAM_INFO
	.align		4
.L_17:
        /*0058*/ 	.byte	0x04, 0x17
        /*005a*/ 	.short	(.L_19 - .L_18)
.L_18:
        /*005c*/ 	.word	0x00000000
        /*0060*/ 	.short	0x0005
        /*0062*/ 	.short	0x0028
        /*0064*/ 	.byte	0x00, 0xf5, 0x21, 0x00


	//----- nvinfo : EIATTR_KPARAM_INFO
	.align		4
.L_19:
        /*0068*/ 	.byte	0x04, 0x17
        /*006a*/ 	.short	(.L_21 - .L_20)
.L_20:
        /*006c*/ 	.word	0x00000000
        /*0070*/ 	.short	0x0004
        /*0072*/ 	.short	0x0020
        /*0074*/ 	.byte	0x00, 0xf5, 0x21, 0x00


	//----- nvinfo : EIATTR_KPARAM_INFO
	.align		4
.L_21:
        /*0078*/ 	.byte	0x04, 0x17
        /*007a*/ 	.short	(.L_23 - .L_22)
.L_22:
        /*007c*/ 	.word	0x00000000
        /*0080*/ 	.short	0x0003
        /*0082*/ 	.short	0x0018
        /*0084*/ 	.byte	0x00, 0xf5, 0x21, 0x00


	//----- nvinfo : EIATTR_KPARAM_INFO
	.align		4
.L_23:
        /*0088*/ 	.byte	0x04, 0x17
        /*008a*/ 	.short	(.L_25 - .L_24)
.L_24:
        /*008c*/ 	.word	0x00000000
        /*0090*/ 	.short	0x0002
        /*0092*/ 	.short	0x0010
        /*0094*/ 	.byte	0x00, 0xf5, 0x21, 0x00


	//----- nvinfo : EIATTR_KPARAM_INFO
	.align		4
.L_25:
        /*0098*/ 	.byte	0x04, 0x17
        /*009a*/ 	.short	(.L_27 - .L_26)
.L_26:
        /*009c*/ 	.word	0x00000000
        /*00a0*/ 	.short	0x0001
        /*00a2*/ 	.short	0x0008
        /*00a4*/ 	.byte	0x00, 0xf5, 0x21, 0x00


	//----- nvinfo : EIATTR_KPARAM_INFO
	.align		4
.L_27:
        /*00a8*/ 	.byte	0x04, 0x17
        /*00aa*/ 	.short	(.L_29 - .L_28)
.L_28:
        /*00ac*/ 	.word	0x00000000
        /*00b0*/ 	.short	0x0000
        /*00b2*/ 	.short	0x0000
        /*00b4*/ 	.byte	0x00, 0xf5, 0x21, 0x00


	//----- nvinfo : EIATTR_SPARSE_MMA_MASK
	.align		4
.L_29:
        /*00b8*/ 	.byte	0x03, 0x50
        /*00ba*/ 	.short	0x0000


	//----- nvinfo : EIATTR_MAXREG_COUNT
	.align		4
        /*00bc*/ 	.byte	0x03, 0x1b
        /*00be*/ 	.short	0x00ff


	//----- nvinfo : EIATTR_MERCURY_ISA_VERSION
	.align		4
        /*00c0*/ 	.byte	0x03, 0x5f
        /*00c2*/ 	.short	0x0101


	//----- nvinfo : EIATTR_INT_WARP_WIDE_INSTR_OFFSETS
	.align		4
        /*00c4*/ 	.byte	0x04, 0x31
        /*00c6*/ 	.short	(.L_31 - .L_30)


	//   ....[0]....
.L_30:
        /*00c8*/ 	.word	0x00000250


	//   ....[1]....
        /*00cc*/ 	.word	0x00000320


	//----- nvinfo : EIATTR_VRC_CTA_INIT_COUNT
	.align		4
.L_31:
        /*00d0*/ 	.byte	0x02, 0x4a
	.zero		1
	.zero		1


	//----- nvinfo : EIATTR_EXIT_INSTR_OFFSETS
	.align		4
        /*00d4*/ 	.byte	0x04, 0x1c
        /*00d6*/ 	.short	(.L_33 - .L_32)


	//   ....[0]....
.L_32:
        /*00d8*/ 	.word	0x00000070


	//   ....[1]....
        /*00dc*/ 	.word	0x00000100


	//   ....[2]....
        /*00e0*/ 	.word	0x000003c0


	//----- nvinfo : EIATTR_CRS_STACK_SIZE
	.align		4
.L_33:
        /*00e4*/ 	.byte	0x04, 0x1e
        /*00e6*/ 	.short	(.L_35 - .L_34)
.L_34:
        /*00e8*/ 	.word	0x00000000


	//----- nvinfo : EIATTR_CBANK_PARAM_SIZE
	.align		4
.L_35:
        /*00ec*/ 	.byte	0x03, 0x19
        /*00ee*/ 	.short	0x0058


	//----- nvinfo : EIATTR_PARAM_CBANK
	.align		4
        /*00f0*/ 	.byte	0x04, 0x0a
        /*00f2*/ 	.short	(.L_37 - .L_36)
	.align		4
.L_36:
        /*00f4*/ 	.word	index@(.nv.constant0.bfs_visit_next)
        /*00f8*/ 	.short	0x0380
        /*00fa*/ 	.short	0x0058


	//----- nvinfo : EIATTR_SW_WAR
	.align		4
.L_37:
        /*00fc*/ 	.byte	0x04, 0x36
        /*00fe*/ 	.short	(.L_39 - .L_38)
.L_38:
        /*0100*/ 	.word	0x00000008
.L_39:


//--------------------- .nv.callgraph             --------------------------
	.section	.nv.callgraph,"",@"SHT_CUDA_CALLGRAPH"
	.align	4
	.sectionentsize	8
	.align		4
        /*0000*/ 	.word	0x00000000
	.align		4
        /*0004*/ 	.word	0xffffffff
	.align		4
        /*0008*/ 	.word	0x00000000
	.align		4
        /*000c*/ 	.word	0xfffffffe
	.align		4
        /*0010*/ 	.word	0x00000000
	.align		4
        /*0014*/ 	.word	0xfffffffd
	.align		4
        /*0018*/ 	.word	0x00000000
	.align		4
        /*001c*/ 	.word	0xfffffffc


//--------------------- .text.bfs_visit_next      --------------------------
	.section	.text.bfs_visit_next,"ax",@progbits
	.align	128
        .global         bfs_visit_next
        .type           bfs_visit_next,@function
        .size           bfs_visit_next,(.L_x_4 - bfs_visit_next)
        .other          bfs_visit_next,@"STO_CUDA_ENTRY STV_DEFAULT"
bfs_visit_next:
.text.bfs_visit_next:
[----:B------:R-:W-:Y:S01]  /*0000*/  LDC R1, c[0x0][0x37c] ;  /* 0x0000df00ff017b82 */ /* 0x000fe20000000800 */
[----:B------:R-:W0:Y:S07]  /*0010*/  S2R R0, SR_TID.X ;  /* 0x0000000000007919 */ /* 0x000e2e0000002100 */
[----:B------:R-:W0:Y:S01]  /*0020*/  S2UR UR4, SR_CTAID.X ;  /* 0x00000000000479c3 */ /* 0x000e220000002500 */
[----:B------:R-:W1:Y:S07]  /*0030*/  LDCU UR5, c[0x0][0x3b8] ;  /* 0x00007700ff0577ac */ /* 0x000e6e0008000800 */
[----:B------:R-:W0:Y:S02]  /*0040*/  LDC R3, c[0x0][0x360] ;  /* 0x0000d800ff037b82 */ /* 0x000e240000000800 */
[----:B0-----:R-:W-:-:S05]  /*0050*/  IMAD R3, R3, UR4, R0 ;  /* 0x0000000403037c24 */ /* 0x001fca000f8e0200 */
[----:B-1----:R-:W-:-:S13]  /*0060*/  ISETP.GE.AND P0, PT, R3, UR5, PT ;  /* 0x0000000503007c0c */ /* 0x002fda000bf06270 */
[----:B------:R-:W-:Y:S05]  /*0070*/  @P0 EXIT ;  /* 0x000000000000094d */ /* 0x000fea0003800000 */
[----:B------:R-:W0:Y:S01]  /*0080*/  LDC.64 R4, c[0x0][0x3a8] ;  /* 0x0000ea00ff047b82 */ /* 0x000e220000000a00 */
[----:B------:R-:W1:Y:S01]  /*0090*/  LDCU.64 UR4, c[0x0][0x358] ;  /* 0x00006b00ff0477ac */ /* 0x000e620008000a00 */
[----:B0-----:R-:W-:-:S06]  /*00a0*/  IMAD.WIDE R4, R3, 0x4, R4 ;  /* 0x0000000403047825 */ /* 0x001fcc00078e0204 */
[----:B------:R-:W0:Y:S01]  /*00b0*/  LDC.64 R2, c[0x0][0x390] ;  /* 0x0000e400ff027b82 */ /* 0x000e220000000a00 */
[----:B-1----:R-:W0:Y:S02]  /*00c0*/  LDG.E R0, desc[UR4][R4.64] ;  /* 0x0000000404007981 */ /* 0x002e24000c1e1900 */
[----:B0-----:R-:W-:-:S05]  /*00d0*/  IMAD.WIDE R2, R0, 0x4, R2 ;  /* 0x0000000400027825 */ /* 0x001fca00078e0202 */
[----:B------:R-:W2:Y:S02]  /*00e0*/  LDG.E R16, desc[UR4][R2.64] ;  /* 0x0000000402107981 */ /* 0x000ea4000c1e1900 */
[----:B--2---:R-:W-:-:S13]  /*00f0*/  ISETP.GE.AND P0, PT, R16, 0x1, PT ;  /* 0x000000011000780c */ /* 0x004fda0003f06270 */
[----:B------:R-:W-:Y:S05]  /*0100*/  @!P0 EXIT ;  /* 0x000000000000894d */ /* 0x000fea0003800000 */
[----:B------:R-:W0:Y:S08]  /*0110*/  LDC.64 R12, c[0x0][0x388] ;  /* 0x0000e200ff0c7b82 */ /* 0x000e300000000a00 */
[----:B------:R-:W1:Y:S08]  /*0120*/  LDC.64 R14, c[0x0][0x398] ;  /* 0x0000e600ff0e7b82 */ /* 0x000e700000000a00 */
[----:B------:R-:W2:Y:S01]  /*0130*/  LDC.64 R10, c[0x0][0x398] ;  /* 0x0000e600ff0a7b82 */ /* 0x000ea20000000a00 */
[----:B0-----:R-:W-:-:S07]  /*0140*/  IMAD.WIDE R12, R0, 0x4, R12 ;  /* 0x00000004000c7825 */ /* 0x001fce00078e020c */
[----:B------:R-:W0:Y:S01]  /*0150*/  LDC.64 R8, c[0x0][0x380] ;  /* 0x0000e000ff087b82 */ /* 0x000e220000000a00 */
[----:B------:R-:W3:Y:S01]  /*0160*/  LDG.E R27, desc[UR4][R12.64] ;  /* 0x000000040c1b7981 */ /* 0x000ee2000c1e1900 */
[----:B-1----:R-:W-:-:S06]  /*0170*/  IMAD.WIDE R14, R0, 0x4, R14 ;  /* 0x00000004000e7825 */ /* 0x002fcc00078e020e */
[----:B------:R-:W1:Y:S08]  /*0180*/  LDC.64 R6, c[0x0][0x3a0] ;  /* 0x0000e800ff067b82 */ /* 0x000e700000000a00 */
[----:B------:R-:W4:Y:S02]  /*0190*/  LDC.64 R4, c[0x0][0x3b0] ;  /* 0x0000ec00ff047b82 */ /* 0x000f240000000a00 */
[----:B01234-:R-:W-:-:S07]  /*01a0*/  MOV R17, R27 ;  /* 0x0000001b00117202 */ /* 0x01ffce0000000f00 */
.L_x_2:
[----:B0-----:R-:W-:-:S06]  /*01b0*/  IMAD.WIDE R18, R17, 0x4, R8 ;  /* 0x0000000411127825 */ /* 0x001fcc00078e0208 */
[----:B------:R-:W2:Y:S02]  /*01c0*/  LDG.E R19, desc[UR4][R18.64] ;  /* 0x0000000412137981 */ /* 0x000ea4000c1e1900 */
[----:B--2---:R-:W-:-:S05]  /*01d0*/  IMAD.WIDE R24, R19, 0x4, R6 ;  /* 0x0000000413187825 */ /* 0x004fca00078e0206 */
[----:B------:R-:W2:Y:S01]  /*01e0*/  LDG.E R20, desc[UR4][R24.64] ;  /* 0x0000000418147981 */ /* 0x000ea2000c1e1900 */
[----:B------:R-:W-:Y:S01]  /*01f0*/  BSSY.RECONVERGENT B0, `(.L_x_0) ;  /* 0x0000019000007945 */ /* 0x000fe20003800200 */
[----:B------:R-:W-:Y:S02]  /*0200*/  IADD3 R17, PT, PT, R17, 0x1, RZ ;  /* 0x0000000111117810 */ /* 0x000fe40007ffe0ff */
[----:B--2---:R-:W-:-:S13]  /*0210*/  ISETP.NE.AND P0, PT, R20, -0x1, PT ;  /* 0xffffffff1400780c */ /* 0x004fda0003f05270 */
[----:B------:R-:W-:Y:S05]  /*0220*/  @P0 BRA `(.L_x_1) ;  /* 0x0000000000540947 */ /* 0x000fea0003800000 */
[----:B------:R-:W-:Y:S04]  /*0230*/  STG.E desc[UR4][R24.64], R0 ;  /* 0x0000000018007986 */ /* 0x000fe8000c101904 */
[----:B------:R-:W2:Y:S01]  /*0240*/  LDG.E R16, desc[UR4][R14.64] ;  /* 0x000000040e107981 */ /* 0x000ea2000c1e1900 */
[----:B------:R-:W-:Y:S01]  /*0250*/  VOTEU.ANY UR6, UPT, PT ;  /* 0x0000000000067886 */ /* 0x000fe200038e0100 */
[----:B------:R-:W0:Y:S01]  /*0260*/  LDC.64 R20, c[0x0][0x3c0] ;  /* 0x0000f000ff147b82 */ /* 0x000e220000000a00 */
[----:B------:R-:W1:Y:S01]  /*0270*/  FLO.U32 R26, UR6 ;  /* 0x00000006001a7d00 */ /* 0x000e6200080e0000 */
[----:B------:R-:W1:Y:S07]  /*0280*/  S2R R23, SR_LANEID ;  /* 0x0000000000177919 */ /* 0x000e6e0000000000 */
[----:B------:R-:W0:Y:S01]  /*0290*/  POPC R18, UR6 ;  /* 0x0000000600127d09 */ /* 0x000e220008000000 */
[----:B-1----:R-:W-:Y:S01]  /*02a0*/  ISETP.EQ.U32.AND P0, PT, R26, R23, PT ;  /* 0x000000171a00720c */ /* 0x002fe20003f02070 */
[----:B------:R-:W-:Y:S01]  /*02b0*/  IMAD.WIDE R22, R19, 0x4, R10 ;  /* 0x0000000413167825 */ /* 0x000fe200078e020a */
[----:B--2---:R-:W-:-:S05]  /*02c0*/  IADD3 R29, PT, PT, R16, 0x1, RZ ;  /* 0x00000001101d7810 */ /* 0x004fca0007ffe0ff */
[----:B------:R-:W-:Y:S06]  /*02d0*/  STG.E desc[UR4][R22.64], R29 ;  /* 0x0000001d16007986 */ /* 0x000fec000c101904 */
[----:B0-----:R-:W2:Y:S01]  /*02e0*/  @P0 ATOMG.E.ADD.STRONG.GPU PT, R21, desc[UR4][R20.64], R18 ;  /* 0x80000012141509a8 */ /* 0x001ea200081ef104 */
[----:B------:R-:W0:Y:S02]  /*02f0*/  S2R R16, SR_LTMASK ;  /* 0x0000000000107919 */ /* 0x000e240000003900 */
[----:B0-----:R-:W-:-:S06]  /*0300*/  LOP3.LUT R28, R16, UR6, RZ, 0xc0, !PT ;  /* 0x00000006101c7c12 */ /* 0x001fcc000f8ec0ff */
[----:B------:R-:W0:Y:S01]  /*0310*/  POPC R28, R28 ;  /* 0x0000001c001c7309 */ /* 0x000e220000000000 */
[----:B--2---:R-:W0:Y:S02]  /*0320*/  SHFL.IDX PT, R25, R21, R26, 0x1f ;  /* 0x00001f1a15197589 */ /* 0x004e2400000e0000 */
[----:B0-----:R-:W-:-:S05]  /*0330*/  IADD3 R25, PT, PT, R25, R28, RZ ;  /* 0x0000001c19197210 */ /* 0x001fca0007ffe0ff */
[----:B------:R-:W-:-:S05]  /*0340*/  IMAD.WIDE R24, R25, 0x4, R4 ;  /* 0x0000000419187825 */ /* 0x000fca00078e0204 */
[----:B------:R0:W-:Y:S04]  /*0350*/  STG.E desc[UR4][R24.64], R19 ;  /* 0x0000001318007986 */ /* 0x0001e8000c101904 */
[----:B------:R0:W5:Y:S04]  /*0360*/  LDG.E R27, desc[UR4][R12.64] ;  /* 0x000000040c1b7981 */ /* 0x000168000c1e1900 */
[----:B------:R0:W5:Y:S02]  /*0370*/  LDG.E R16, desc[UR4][R2.64] ;  /* 0x0000000402107981 */ /* 0x000164000c1e1900 */
.L_x_1:
[----:B------:R-:W-:Y:S05]  /*0380*/  BSYNC.RECONVERGENT B0 ;  /* 0x0000000000007941 */ /* 0x000fea0003800200 */
.L_x_0:
[----:B-----5:R-:W-:-:S04]  /*0390*/  IADD3 R18, PT, PT, R16, R27, RZ ;  /* 0x0000001b10127210 */ /* 0x020fc80007ffe0ff */
[----:B------:R-:W-:-:S13]  /*03a0*/  ISETP.GE.AND P0, PT, R17, R18, PT ;  /* 0x000000121100720c */ /* 0x000fda0003f06270 */
[----:B------:R-:W-:Y:S05]  /*03b0*/  @!P0 BRA `(.L_x_2) ;  /* 0xfffffffc007c8947 */ /* 0x000fea000383ffff */
[----:B------:R-:W-:Y:S05]  /*03c0*/  EXIT ;  /* 0x000000000000794d */ /* 0x000fea0003800000 */
.L_x_3:
[----:B------:R-:W-:-:S00]  /*03d0*/  BRA `(.L_x_3) ;  /* 0xfffffffc00fc7947 */ /* 0x000fc0000383ffff */
[----:B------:R-:W-:-:S00]  /*03e0*/  NOP ;  /* 0x0000000000007918 */ /* 0x000fc00000000000 */
        /* <DEDUP_REMOVED lines=9> */
.L_x_4:


//--------------------- .nv.shared.reserved.0     --------------------------
	.section	.nv.shared.reserved.0,"aw",@nobits
	.weak		__nv_reservedSMEM_offset_0_alias
	.size		__nv_reservedSMEM_offset_0_alias, 0, 64
	.other		__nv_reservedSMEM_offset_0_alias,@"STO_CUDA_RESERVED_SHARED STV_DEFAULT"
__nv_reservedSMEM_offset_0_alias:
	.zero		0
	.zero		64


//--------------------- .nv.constant0.bfs_visit_next --------------------------
	.section	.nv.constant0.bfs_visit_next,"a",@progbits
	.sectionflags	@""
	.align	4
.nv.constant0.bfs_visit_next:
	.zero		984


//--------------------- SYMBOLS --------------------------

	.type		.nv.reservedSmem.offset0,@object
	.size		.nv.reservedSmem.offset0,0x4
